//
// Generated by NVIDIA NVVM Compiler
//
// Compiler Build ID: CL-36424714
// Cuda compilation tools, release 13.0, V13.0.88
// Based on NVVM 20.0.0
//

.version 9.0
.target sm_100
.address_size 64

	// .globl	_Z17mandelbrot_kernelPjdddS_

.visible .entry _Z17mandelbrot_kernelPjdddS_(
	.param .u64 .ptr .align 1 _Z17mandelbrot_kernelPjdddS__param_0,
	.param .f64 _Z17mandelbrot_kernelPjdddS__param_1,
	.param .f64 _Z17mandelbrot_kernelPjdddS__param_2,
	.param .f64 _Z17mandelbrot_kernelPjdddS__param_3,
	.param .u64 .ptr .align 1 _Z17mandelbrot_kernelPjdddS__param_4
)
{
	.reg .pred 	%p<16>;
	.reg .b32 	%r<51>;
	.reg .b64 	%rd<13>;
	.reg .b64 	%fd<86>;

	ld.param.u64 	%rd3, [_Z17mandelbrot_kernelPjdddS__param_0];
	ld.param.f64 	%fd45, [_Z17mandelbrot_kernelPjdddS__param_1];
	ld.param.f64 	%fd46, [_Z17mandelbrot_kernelPjdddS__param_2];
	ld.param.f64 	%fd47, [_Z17mandelbrot_kernelPjdddS__param_3];
	ld.param.u64 	%rd4, [_Z17mandelbrot_kernelPjdddS__param_4];
	cvta.to.global.u64 	%rd1, %rd3;
	cvta.to.global.u64 	%rd2, %rd4;
	mov.u32 	%r24, %nctaid.x;
	mov.u32 	%r25, %ntid.x;
	mul.lo.s32 	%r1, %r24, %r25;
	div.u32 	%r2, 163840000, %r1;
	mov.u32 	%r26, %ctaid.x;
	mov.u32 	%r27, %tid.x;
	mad.lo.s32 	%r3, %r25, %r26, %r27;
	mul.lo.s32 	%r46, %r2, %r3;
	setp.gt.u32 	%p1, %r1, 163840000;
	@%p1 bra 	$L__BB0_12;
	add.s32 	%r5, %r46, %r2;
$L__BB0_2:
	mul.hi.s32 	%r29, %r46, 1374389535;
	shr.u32 	%r30, %r29, 31;
	shr.s32 	%r31, %r29, 12;
	add.s32 	%r8, %r31, %r30;
	mul.lo.s32 	%r32, %r8, 12800;
	sub.s32 	%r7, %r46, %r32;
	cvt.rn.f64.s32 	%fd49, %r7;
	fma.rn.f64 	%fd1, %fd47, %fd49, %fd45;
	cvt.rn.f64.s32 	%fd50, %r8;
	fma.rn.f64 	%fd2, %fd47, %fd50, %fd46;
	mov.f64 	%fd78, 0d0000000000000000;
	mov.b32 	%r9, 0;
	mov.f64 	%fd79, %fd78;
	mov.f64 	%fd80, %fd78;
	mov.f64 	%fd81, %fd78;
$L__BB0_3:
	mul.f64 	%fd51, %fd81, %fd80;
	fma.rn.f64 	%fd7, %fd51, 0d4000000000000000, %fd2;
	sub.f64 	%fd52, %fd79, %fd78;
	add.f64 	%fd8, %fd1, %fd52;
	mul.f64 	%fd9, %fd8, %fd8;
	mul.f64 	%fd10, %fd7, %fd7;
	add.f64 	%fd53, %fd10, %fd9;
	setp.gt.f64 	%p2, %fd53, 0d4010000000000000;
	mov.u32 	%r48, %r9;
	@%p2 bra 	$L__BB0_11;
	mul.f64 	%fd54, %fd7, %fd8;
	fma.rn.f64 	%fd11, %fd54, 0d4000000000000000, %fd2;
	sub.f64 	%fd55, %fd9, %fd10;
	add.f64 	%fd12, %fd1, %fd55;
	mul.f64 	%fd13, %fd12, %fd12;
	mul.f64 	%fd14, %fd11, %fd11;
	add.f64 	%fd56, %fd14, %fd13;
	setp.gt.f64 	%p3, %fd56, 0d4010000000000000;
	@%p3 bra 	$L__BB0_10;
	mul.f64 	%fd57, %fd11, %fd12;
	fma.rn.f64 	%fd15, %fd57, 0d4000000000000000, %fd2;
	sub.f64 	%fd58, %fd13, %fd14;
	add.f64 	%fd16, %fd1, %fd58;
	mul.f64 	%fd17, %fd16, %fd16;
	mul.f64 	%fd18, %fd15, %fd15;
	add.f64 	%fd59, %fd18, %fd17;
	setp.gt.f64 	%p4, %fd59, 0d4010000000000000;
	@%p4 bra 	$L__BB0_9;
	mul.f64 	%fd60, %fd15, %fd16;
	fma.rn.f64 	%fd81, %fd60, 0d4000000000000000, %fd2;
	sub.f64 	%fd61, %fd17, %fd18;
	add.f64 	%fd80, %fd1, %fd61;
	mul.f64 	%fd79, %fd80, %fd80;
	mul.f64 	%fd78, %fd81, %fd81;
	add.f64 	%fd62, %fd78, %fd79;
	setp.gt.f64 	%p5, %fd62, 0d4010000000000000;
	@%p5 bra 	$L__BB0_8;
	add.s32 	%r9, %r9, 4;
	setp.eq.s32 	%p6, %r9, 100;
	mov.b32 	%r48, 100;
	@%p6 bra 	$L__BB0_11;
	bra.uni 	$L__BB0_3;
$L__BB0_8:
	add.s32 	%r48, %r9, 3;
	bra.uni 	$L__BB0_11;
$L__BB0_9:
	add.s32 	%r48, %r9, 2;
	bra.uni 	$L__BB0_11;
$L__BB0_10:
	add.s32 	%r48, %r9, 1;
$L__BB0_11:
	mul.wide.u32 	%rd5, %r48, 4;
	add.s64 	%rd6, %rd2, %rd5;
	ld.global.u32 	%r34, [%rd6];
	mad.lo.s32 	%r35, %r8, 12800, %r7;
	mul.wide.s32 	%rd7, %r35, 4;
	add.s64 	%rd8, %rd1, %rd7;
	st.global.u32 	[%rd8], %r34;
	add.s32 	%r46, %r46, 1;
	setp.lt.s32 	%p7, %r46, %r5;
	@%p7 bra 	$L__BB0_2;
$L__BB0_12:
	mul.lo.s32 	%r16, %r2, %r1;
	setp.gt.u32 	%p8, %r16, 163839999;
	sub.s32 	%r36, 163840000, %r1;
	setp.ge.u32 	%p9, %r3, %r36;
	or.pred  	%p10, %p9, %p8;
	@%p10 bra 	$L__BB0_23;
	add.s32 	%r17, %r16, %r3;
	mul.hi.s32 	%r38, %r17, 1374389535;
	shr.u32 	%r39, %r38, 31;
	shr.s32 	%r40, %r38, 12;
	add.s32 	%r41, %r40, %r39;
	mul.lo.s32 	%r42, %r41, 12800;
	sub.s32 	%r43, %r17, %r42;
	cvt.rn.f64.s32 	%fd64, %r43;
	fma.rn.f64 	%fd23, %fd47, %fd64, %fd45;
	cvt.rn.f64.s32 	%fd65, %r41;
	fma.rn.f64 	%fd24, %fd47, %fd65, %fd46;
	mov.f64 	%fd82, 0d0000000000000000;
	mov.b32 	%r18, 0;
	mov.f64 	%fd83, %fd82;
	mov.f64 	%fd84, %fd82;
	mov.f64 	%fd85, %fd82;
$L__BB0_14:
	mul.f64 	%fd66, %fd85, %fd84;
	fma.rn.f64 	%fd29, %fd66, 0d4000000000000000, %fd24;
	sub.f64 	%fd67, %fd83, %fd82;
	add.f64 	%fd30, %fd23, %fd67;
	mul.f64 	%fd31, %fd30, %fd30;
	mul.f64 	%fd32, %fd29, %fd29;
	add.f64 	%fd68, %fd32, %fd31;
	setp.gt.f64 	%p11, %fd68, 0d4010000000000000;
	mov.u32 	%r50, %r18;
	@%p11 bra 	$L__BB0_22;
	mul.f64 	%fd69, %fd29, %fd30;
	fma.rn.f64 	%fd33, %fd69, 0d4000000000000000, %fd24;
	sub.f64 	%fd70, %fd31, %fd32;
	add.f64 	%fd34, %fd23, %fd70;
	mul.f64 	%fd35, %fd34, %fd34;
	mul.f64 	%fd36, %fd33, %fd33;
	add.f64 	%fd71, %fd36, %fd35;
	setp.gt.f64 	%p12, %fd71, 0d4010000000000000;
	@%p12 bra 	$L__BB0_21;
	mul.f64 	%fd72, %fd33, %fd34;
	fma.rn.f64 	%fd37, %fd72, 0d4000000000000000, %fd24;
	sub.f64 	%fd73, %fd35, %fd36;
	add.f64 	%fd38, %fd23, %fd73;
	mul.f64 	%fd39, %fd38, %fd38;
	mul.f64 	%fd40, %fd37, %fd37;
	add.f64 	%fd74, %fd40, %fd39;
	setp.gt.f64 	%p13, %fd74, 0d4010000000000000;
	@%p13 bra 	$L__BB0_20;
	mul.f64 	%fd75, %fd37, %fd38;
	fma.rn.f64 	%fd85, %fd75, 0d4000000000000000, %fd24;
	sub.f64 	%fd76, %fd39, %fd40;
	add.f64 	%fd84, %fd23, %fd76;
	mul.f64 	%fd83, %fd84, %fd84;
	mul.f64 	%fd82, %fd85, %fd85;
	add.f64 	%fd77, %fd82, %fd83;
	setp.gt.f64 	%p14, %fd77, 0d4010000000000000;
	@%p14 bra 	$L__BB0_19;
	add.s32 	%r18, %r18, 4;
	setp.eq.s32 	%p15, %r18, 100;
	mov.b32 	%r50, 100;
	@%p15 bra 	$L__BB0_22;
	bra.uni 	$L__BB0_14;
$L__BB0_19:
	add.s32 	%r50, %r18, 3;
	bra.uni 	$L__BB0_22;
$L__BB0_20:
	add.s32 	%r50, %r18, 2;
	bra.uni 	$L__BB0_22;
$L__BB0_21:
	add.s32 	%r50, %r18, 1;
$L__BB0_22:
	mul.wide.u32 	%rd9, %r50, 4;
	add.s64 	%rd10, %rd2, %rd9;
	ld.global.u32 	%r45, [%rd10];
	mul.wide.s32 	%rd11, %r17, 4;
	add.s64 	%rd12, %rd1, %rd11;
	st.global.u32 	[%rd12], %r45;
$L__BB0_23:
	ret;

}


// ===== COMPILED SASS (sm_100) =====

	.target	sm_100

	.elftype	@"ET_EXEC"


//--------------------- .note.nv.tkinfo           --------------------------
	.section	.note.nv.tkinfo,"",@"SHT_NOTE"
	.sectionflags	@"SHF_NOTE_NV_TKINFO"
	.tkinfo
        /*0018*/ 	.word	0x00000002
        /*0030*/ 	.string	""
        /*0030*/ 	.string	"ptxas"
        /*0030*/ 	.string	"Cuda compilation tools, release 13.0, V13.0.88"
        /*0030*/ 	.string	"Build cuda_13.0.r13.0/compiler.36424714_0"
        /*0030*/ 	.string	"-arch sm_100 -m 64 "



//--------------------- .note.nv.cuinfo           --------------------------
	.section	.note.nv.cuinfo,"",@"SHT_NOTE"
	.sectionflags	@"SHF_NOTE_NV_CUINFO"
        /*0018*/ 	.short	0x0002
        /*001a*/ 	.short	0x0064
        /*001c*/ 	.short	0x0082
	.zero		2


//--------------------- .nv.info                  --------------------------
	.section	.nv.info,"",@"SHT_CUDA_INFO"
	.align	4


	//----- nvinfo : EIATTR_REGCOUNT
	.align		4
        /*0000*/ 	.byte	0x04, 0x2f
        /*0002*/ 	.short	(.L_1 - .L_0)
	.align		4
.L_0:
        /*0004*/ 	.word	index@(_Z17mandelbrot_kernelPjdddS_)
        /*0008*/ 	.word	0x00000019


	//----- nvinfo : EIATTR_FRAME_SIZE
	.align		4
.L_1:
        /*000c*/ 	.byte	0x04, 0x11
        /*000e*/ 	.short	(.L_3 - .L_2)
	.align		4
.L_2:
        /*0010*/ 	.word	index@(_Z17mandelbrot_kernelPjdddS_)
        /*0014*/ 	.word	0x00000000


	//----- nvinfo : EIATTR_MIN_STACK_SIZE
	.align		4
.L_3:
        /*0018*/ 	.byte	0x04, 0x12
        /*001a*/ 	.short	(.L_5 - .L_4)
	.align		4
.L_4:
        /*001c*/ 	.word	index@(_Z17mandelbrot_kernelPjdddS_)
        /*0020*/ 	.word	0x00000000
.L_5:


//--------------------- .nv.compat                --------------------------
	.section	.nv.compat,"",@"SHT_CUDA_COMPAT_INFO"
	.align	4
        /*0000*/ 	.byte	0x02, 0x09, 0x00, 0x00, 0x02, 0x02, 0x01, 0x00, 0x02, 0x05, 0x05, 0x00, 0x03, 0x07, 0x01, 0x01
        /*0010*/ 	.byte	0x02, 0x03, 0x00, 0x00, 0x02, 0x06, 0x01, 0x00, 0x04, 0x0b, 0x08, 0x00, 0x01, 0x00, 0x00, 0x00
        /*0020*/ 	.byte	0x00, 0x00, 0x00, 0x00


//--------------------- .nv.info._Z17mandelbrot_kernelPjdddS_ --------------------------
	.section	.nv.info._Z17mandelbrot_kernelPjdddS_,"",@"SHT_CUDA_INFO"
	.sectionflags	@""
	.align	4


	//----- nvinfo : EIATTR_CUDA_API_VERSION
	.align		4
        /*0000*/ 	.byte	0x04, 0x37
        /*0002*/ 	.short	(.L_7 - .L_6)
.L_6:
        /*0004*/ 	.word	0x00000082


	//----- nvinfo : EIATTR_KPARAM_INFO
	.align		4
.L_7:
        /*0008*/ 	.byte	0x04, 0x17
        /*000a*/ 	.short	(.L_9 - .L_8)
.L_8:
        /*000c*/ 	.word	0x00000000
        /*0010*/ 	.short	0x0004
        /*0012*/ 	.short	0x0020
        /*0014*/ 	.byte	0x00, 0xf5, 0x21, 0x00


	//----- nvinfo : EIATTR_KPARAM_INFO
	.align		4
.L_9:
        /*0018*/ 	.byte	0x04, 0x17
        /*001a*/ 	.short	(.L_11 - .L_10)
.L_10:
        /*001c*/ 	.word	0x00000000
        /*0020*/ 	.short	0x0003
        /*0022*/ 	.short	0x0018
        /*0024*/ 	.byte	0x00, 0xf0, 0x21, 0x00


	//----- nvinfo : EIATTR_KPARAM_INFO
	.align		4
.L_11:
        /*0028*/ 	.byte	0x04, 0x17
        /*002a*/ 	.short	(.L_13 - .L_12)
.L_12:
        /*002c*/ 	.word	0x00000000
        /*0030*/ 	.short	0x0002
        /*0032*/ 	.short	0x0010
        /*0034*/ 	.byte	0x00, 0xf0, 0x21, 0x00


	//----- nvinfo : EIATTR_KPARAM_INFO
	.align		4
.L_13:
        /*0038*/ 	.byte	0x04, 0x17
        /*003a*/ 	.short	(.L_15 - .L_14)
.L_14:
        /*003c*/ 	.word	0x00000000
        /*0040*/ 	.short	0x0001
        /*0042*/ 	.short	0x0008
        /*0044*/ 	.byte	0x00, 0xf0, 0x21, 0x00


	//----- nvinfo : EIATTR_KPARAM_INFO
	.align		4
.L_15:
        /*0048*/ 	.byte	0x04, 0x17
        /*004a*/ 	.short	(.L_17 - .L_16)
.L_16:
        /*004c*/ 	.word	0x00000000
        /*0050*/ 	.short	0x0000
        /*0052*/ 	.short	0x0000
        /*0054*/ 	.byte	0x00, 0xf5, 0x21, 0x00


	//----- nvinfo : EIATTR_SPARSE_MMA_MASK
	.align		4
.L_17:
        /*0058*/ 	.byte	0x03, 0x50
        /*005a*/ 	.short	0x0000


	//----- nvinfo : EIATTR_MAXREG_COUNT
	.align		4
        /*005c*/ 	.byte	0x03, 0x1b
        /*005e*/ 	.short	0x00ff


	//----- nvinfo : EIATTR_MERCURY_ISA_VERSION
	.align		4
        /*0060*/ 	.byte	0x03, 0x5f
        /*0062*/ 	.short	0x0101


	//----- nvinfo : EIATTR_VRC_CTA_INIT_COUNT
	.align		4
        /*0064*/ 	.byte	0x02, 0x4a
	.zero		1
	.zero		1


	//----- nvinfo : EIATTR_EXIT_INSTR_OFFSETS
	.align		4
        /*0068*/ 	.byte	0x04, 0x1c
        /*006a*/ 	.short	(.L_19 - .L_18)


	//   ....[0]....
.L_18:
        /*006c*/ 	.word	0x00000730


	//   ....[1]....
        /*0070*/ 	.word	0x00000c00


	//----- nvinfo : EIATTR_CRS_STACK_SIZE
	.align		4
.L_19:
        /*0074*/ 	.byte	0x04, 0x1e
        /*0076*/ 	.short	(.L_21 - .L_20)
.L_20:
        /*0078*/ 	.word	0x00000000


	//----- nvinfo : EIATTR_CBANK_PARAM_SIZE
	.align		4
.L_21:
        /*007c*/ 	.byte	0x03, 0x19
        /*007e*/ 	.short	0x0028


	//----- nvinfo : EIATTR_PARAM_CBANK
	.align		4
        /*0080*/ 	.byte	0x04, 0x0a
        /*0082*/ 	.short	(.L_23 - .L_22)
	.align		4
.L_22:
        /*0084*/ 	.word	index@(.nv.constant0._Z17mandelbrot_kernelPjdddS_)
        /*0088*/ 	.short	0x0380
        /*008a*/ 	.short	0x0028


	//----- nvinfo : EIATTR_SW_WAR
	.align		4
.L_23:
        /*008c*/ 	.byte	0x04, 0x36
        /*008e*/ 	.short	(.L_25 - .L_24)
.L_24:
        /*0090*/ 	.word	0x00000008
.L_25:


//--------------------- .nv.callgraph             --------------------------
	.section	.nv.callgraph,"",@"SHT_CUDA_CALLGRAPH"
	.align	4
	.sectionentsize	8
	.align		4
        /*0000*/ 	.word	0x00000000
	.align		4
        /*0004*/ 	.word	0xffffffff
	.align		4
        /*0008*/ 	.word	0x00000000
	.align		4
        /*000c*/ 	.word	0xfffffffe
	.align		4
        /*0010*/ 	.word	0x00000000
	.align		4
        /*0014*/ 	.word	0xfffffffd
	.align		4
        /*0018*/ 	.word	0x00000000
	.align		4
        /*001c*/ 	.word	0xfffffffc


//--------------------- .text._Z17mandelbrot_kernelPjdddS_ --------------------------
	.section	.text._Z17mandelbrot_kernelPjdddS_,"ax",@progbits
	.align	128
        .global         _Z17mandelbrot_kernelPjdddS_
        .type           _Z17mandelbrot_kernelPjdddS_,@function
        .size           _Z17mandelbrot_kernelPjdddS_,(.L_x_15 - _Z17mandelbrot_kernelPjdddS_)
        .other          _Z17mandelbrot_kernelPjdddS_,@"STO_CUDA_ENTRY STV_DEFAULT"
_Z17mandelbrot_kernelPjdddS_:
.text._Z17mandelbrot_kernelPjdddS_:
[----:B------:R-:W-:Y:S01]  /*0000*/  LDC R1, c[0x0][0x37c] ;  /* 0x0000df00ff017b82 */ /* 0x000fe20000000800 */
[----:B------:R-:W0:Y:S07]  /*0010*/  LDCU UR4, c[0x0][0x370] ;  /* 0x00006e00ff0477ac */ /* 0x000e2e0008000800 */
[----:B------:R-:W0:Y:S08]  /*0020*/  LDC R5, c[0x0][0x360] ;  /* 0x0000d800ff057b82 */ /* 0x000e300000000800 */
[----:B------:R-:W1:Y:S01]  /*0030*/  S2UR UR6, SR_CTAID.X ;  /* 0x00000000000679c3 */ /* 0x000e620000002500 */
[----:B0-----:R-:W-:Y:S01]  /*0040*/  IMAD R7, R5, UR4, RZ ;  /* 0x0000000405077c24 */ /* 0x001fe2000f8e02ff */
[----:B------:R-:W0:Y:S03]  /*0050*/  LDCU.64 UR4, c[0x0][0x358] ;  /* 0x00006b00ff0477ac */ /* 0x000e260008000a00 */
[----:B------:R-:W2:Y:S01]  /*0060*/  I2F.U32.RP R0, R7 ;  /* 0x0000000700007306 */ /* 0x000ea20000209000 */
[----:B------:R-:W-:Y:S01]  /*0070*/  IMAD.MOV R9, RZ, RZ, -R7 ;  /* 0x000000ffff097224 */ /* 0x000fe200078e0a07 */
[----:B------:R-:W-:-:S06]  /*0080*/  ISETP.NE.U32.AND P0, PT, R7, RZ, PT ;  /* 0x000000ff0700720c */ /* 0x000fcc0003f05070 */
[----:B--2---:R-:W2:Y:S02]  /*0090*/  MUFU.RCP R0, R0 ;  /* 0x0000000000007308 */ /* 0x004ea40000001000 */
[----:B--2---:R-:W-:Y:S02]  /*00a0*/  IADD3 R2, PT, PT, R0, 0xffffffe, RZ ;  /* 0x0ffffffe00027810 */ /* 0x004fe40007ffe0ff */
[----:B------:R-:W1:Y:S04]  /*00b0*/  S2R R0, SR_TID.X ;  /* 0x0000000000007919 */ /* 0x000e680000002100 */
[----:B------:R2:W3:Y:S02]  /*00c0*/  F2I.FTZ.U32.TRUNC.NTZ R3, R2 ;  /* 0x0000000200037305 */ /* 0x0004e4000021f000 */
[----:B--2---:R-:W-:-:S02]  /*00d0*/  HFMA2 R2, -RZ, RZ, 0, 0 ;  /* 0x00000000ff027431 */ /* 0x004fc400000001ff */
[----:B---3--:R-:W-:-:S04]  /*00e0*/  IMAD R9, R9, R3, RZ ;  /* 0x0000000309097224 */ /* 0x008fc800078e02ff */
[----:B------:R-:W-:-:S06]  /*00f0*/  IMAD.HI.U32 R3, R3, R9, R2 ;  /* 0x0000000903037227 */ /* 0x000fcc00078e0002 */
[----:B------:R-:W-:-:S04]  /*0100*/  IMAD.HI.U32 R6, R3, 0x9c40000, RZ ;  /* 0x09c4000003067827 */ /* 0x000fc800078e00ff */
[----:B------:R-:W-:Y:S02]  /*0110*/  IMAD.MOV R4, RZ, RZ, -R6 ;  /* 0x000000ffff047224 */ /* 0x000fe400078e0a06 */
[----:B-1----:R-:W-:Y:S02]  /*0120*/  IMAD R5, R5, UR6, R0 ;  /* 0x0000000605057c24 */ /* 0x002fe4000f8e0200 */
[----:B------:R-:W-:-:S05]  /*0130*/  IMAD R4, R7, R4, 0x9c40000 ;  /* 0x09c4000007047424 */ /* 0x000fca00078e0204 */
[----:B------:R-:W-:-:S13]  /*0140*/  ISETP.GE.U32.AND P2, PT, R4, R7, PT ;  /* 0x000000070400720c */ /* 0x000fda0003f46070 */
[C---:B------:R-:W-:Y:S01]  /*0150*/  @P2 IADD3 R4, PT, PT, -R7.reuse, R4, RZ ;  /* 0x0000000407042210 */ /* 0x040fe20007ffe1ff */
[----:B------:R-:W-:Y:S01]  /*0160*/  @P2 VIADD R6, R6, 0x1 ;  /* 0x0000000106062836 */ /* 0x000fe20000000000 */
[----:B------:R-:W-:Y:S02]  /*0170*/  ISETP.GT.U32.AND P2, PT, R7, 0x9c40000, PT ;  /* 0x09c400000700780c */ /* 0x000fe40003f44070 */
[----:B------:R-:W-:-:S13]  /*0180*/  ISETP.GE.U32.AND P1, PT, R4, R7, PT ;  /* 0x000000070400720c */ /* 0x000fda0003f26070 */
[----:B------:R-:W-:Y:S02]  /*0190*/  @P1 IADD3 R6, PT, PT, R6, 0x1, RZ ;  /* 0x0000000106061810 */ /* 0x000fe40007ffe0ff */
[----:B------:R-:W-:Y:S01]  /*01a0*/  @!P0 LOP3.LUT R6, RZ, R7, RZ, 0x33, !PT ;  /* 0x00000007ff068212 */ /* 0x000fe200078e33ff */
[----:B0-----:R-:W-:Y:S06]  /*01b0*/  @P2 BRA `(.L_x_0) ;  /* 0x00000004004c2947 */ /* 0x001fec0003800000 */
[C---:B------:R-:W-:Y:S01]  /*01c0*/  IMAD R4, R6.reuse, R5, RZ ;  /* 0x0000000506047224 */ /* 0x040fe200078e02ff */
[----:B------:R-:W-:Y:S03]  /*01d0*/  BSSY.RECONVERGENT B0, `(.L_x_0) ;  /* 0x0000051000007945 */ /* 0x000fe60003800200 */
[----:B------:R-:W-:-:S07]  /*01e0*/  IMAD.IADD R2, R6, 0x1, R4 ;  /* 0x0000000106027824 */ /* 0x000fce00078e0204 */
.L_x_7:
[----:B------:R-:W-:Y:S01]  /*01f0*/  IMAD.HI R3, R4, 0x51eb851f, RZ ;  /* 0x51eb851f04037827 */ /* 0x000fe200078e02ff */
[----:B0-----:R-:W0:Y:S01]  /*0200*/  LDC.64 R8, c[0x0][0x398] ;  /* 0x0000e600ff087b82 */ /* 0x001e220000000a00 */
[----:B------:R-:W1:Y:S01]  /*0210*/  LDCU.64 UR6, c[0x0][0x388] ;  /* 0x00007100ff0677ac */ /* 0x000e620008000a00 */
[----:B------:R-:W-:Y:S02]  /*0220*/  BSSY.RECONVERGENT B1, `(.L_x_1) ;  /* 0x0000041000017945 */ /* 0x000fe40003800200 */
[----:B------:R-:W-:-:S04]  /*0230*/  SHF.R.U32.HI R0, RZ, 0x1f, R3 ;  /* 0x0000001fff007819 */ /* 0x000fc80000011603 */
[----:B------:R-:W0:Y:S01]  /*0240*/  LDC.64 R10, c[0x0][0x390] ;  /* 0x0000e400ff0a7b82 */ /* 0x000e220000000a00 */
[----:B------:R-:W-:-:S04]  /*0250*/  LEA.HI.SX32 R3, R3, R0, 0x14 ;  /* 0x0000000003037211 */ /* 0x000fc800078fa2ff */
[----:B------:R-:W0:Y:S01]  /*0260*/  I2F.F64 R18, R3 ;  /* 0x0000000300127312 */ /* 0x000e220000201c00 */
[----:B------:R-:W-:-:S07]  /*0270*/  IMAD R0, R3, -0x3200, R4 ;  /* 0xffffce0003007824 */ /* 0x000fce00078e0204 */
[----:B------:R-:W1:Y:S01]  /*0280*/  I2F.F64 R16, R0 ;  /* 0x0000000000107312 */ /* 0x000e620000201c00 */
[-C--:B0-----:R-:W-:Y:S02]  /*0290*/  DFMA R18, R18, R8.reuse, R10 ;  /* 0x000000081212722b */ /* 0x081fe4000000000a */
[----:B-1----:R-:W-:-:S06]  /*02a0*/  DFMA R16, R16, R8, UR6 ;  /* 0x0000000610107e2b */ /* 0x002fcc0008000008 */
[----:B------:R-:W-:Y:S02]  /*02b0*/  DFMA R14, RZ, 2, R18 ;  /* 0x40000000ff0e782b */ /* 0x000fe40000000012 */
[----:B------:R-:W-:-:S06]  /*02c0*/  DADD R12, RZ, R16 ;  /* 0x00000000ff0c7229 */ /* 0x000fcc0000000010 */
[----:B------:R-:W-:Y:S02]  /*02d0*/  DMUL R8, R14, R14 ;  /* 0x0000000e0e087228 */ /* 0x000fe40000000000 */
[----:B------:R-:W-:-:S08]  /*02e0*/  DMUL R10, R12, R12 ;  /* 0x0000000c0c0a7228 */ /* 0x000fd00000000000 */
[----:B------:R-:W-:-:S08]  /*02f0*/  DADD R20, R10, R8 ;  /* 0x000000000a147229 */ /* 0x000fd00000000008 */
[----:B------:R-:W-:Y:S01]  /*0300*/  DSETP.GT.AND P0, PT, R20, 4, PT ;  /* 0x401000001400742a */ /* 0x000fe20003f04000 */
[----:B------:R-:W-:-:S13]  /*0310*/  MOV R20, RZ ;  /* 0x000000ff00147202 */ /* 0x000fda0000000f00 */
[----:B------:R-:W-:Y:S05]  /*0320*/  @P0 BRA `(.L_x_2) ;  /* 0x0000000000c00947 */ /* 0x000fea0003800000 */
[----:B------:R-:W-:-:S07]  /*0330*/  IMAD.MOV.U32 R22, RZ, RZ, RZ ;  /* 0x000000ffff167224 */ /* 0x000fce00078e00ff */
.L_x_6:
[----:B------:R-:W-:Y:S02]  /*0340*/  DADD R8, -R8, R10 ;  /* 0x0000000008087229 */ /* 0x000fe4000000010a */
[----:B------:R-:W-:-:S06]  /*0350*/  DMUL R10, R12, R14 ;  /* 0x0000000e0c0a7228 */ /* 0x000fcc0000000000 */
[----:B------:R-:W-:Y:S02]  /*0360*/  DADD R8, R16, R8 ;  /* 0x0000000010087229 */ /* 0x000fe40000000008 */
[----:B------:R-:W-:-:S06]  /*0370*/  DFMA R10, R10, 2, R18 ;  /* 0x400000000a0a782b */ /* 0x000fcc0000000012 */
[----:B------:R-:W-:Y:S02]  /*0380*/  DMUL R12, R8, R8 ;  /* 0x00000008080c7228 */ /* 0x000fe40000000000 */
[----:B------:R-:W-:-:S08]  /*0390*/  DMUL R14, R10, R10 ;  /* 0x0000000a0a0e7228 */ /* 0x000fd00000000000 */
[----:B------:R-:W-:-:S08]  /*03a0*/  DADD R20, R12, R14 ;  /* 0x000000000c147229 */ /* 0x000fd0000000000e */
[----:B------:R-:W-:-:S14]  /*03b0*/  DSETP.GT.AND P0, PT, R20, 4, PT ;  /* 0x401000001400742a */ /* 0x000fdc0003f04000 */
[----:B------:R-:W-:Y:S05]  /*03c0*/  @P0 BRA `(.L_x_3) ;  /* 0x0000000000940947 */ /* 0x000fea0003800000 */
[----:B------:R-:W-:Y:S02]  /*03d0*/  DADD R12, R12, -R14 ;  /* 0x000000000c0c7229 */ /* 0x000fe4000000080e */
        /* <DEDUP_REMOVED lines=17> */
[----:B------:R-:W-:Y:S01]  /*04f0*/  IADD3 R22, PT, PT, R22, 0x4, RZ ;  /* 0x0000000416167810 */ /* 0x000fe20007ffe0ff */
[----:B------:R-:W-:-:S03]  /*0500*/  IMAD.MOV.U32 R20, RZ, RZ, 0x64 ;  /* 0x00000064ff147424 */ /* 0x000fc600078e00ff */
[----:B------:R-:W-:-:S13]  /*0510*/  ISETP.NE.AND P0, PT, R22, 0x64, PT ;  /* 0x000000641600780c */ /* 0x000fda0003f05270 */
[----:B------:R-:W-:Y:S05]  /*0520*/  @!P0 BRA `(.L_x_2) ;  /* 0x0000000000408947 */ /* 0x000fea0003800000 */
        /* <DEDUP_REMOVED lines=8> */
[----:B------:R-:W-:Y:S05]  /*05b0*/  @!P0 BRA `(.L_x_6) ;  /* 0xfffffffc00608947 */ /* 0x000fea000383ffff */
[----:B------:R-:W-:Y:S01]  /*05c0*/  MOV R20, R22 ;  /* 0x0000001600147202 */ /* 0x000fe20000000f00 */
[----:B------:R-:W-:Y:S06]  /*05d0*/  BRA `(.L_x_2) ;  /* 0x0000000000147947 */ /* 0x000fec0003800000 */
.L_x_5:
[----:B------:R-:W-:Y:S01]  /*05e0*/  VIADD R20, R22, 0x3 ;  /* 0x0000000316147836 */ /* 0x000fe20000000000 */
[----:B------:R-:W-:Y:S06]  /*05f0*/  BRA `(.L_x_2) ;  /* 0x00000000000c7947 */ /* 0x000fec0003800000 */
.L_x_4:
[----:B------:R-:W-:Y:S01]  /*0600*/  IADD3 R20, PT, PT, R22, 0x2, RZ ;  /* 0x0000000216147810 */ /* 0x000fe20007ffe0ff */
[----:B------:R-:W-:Y:S06]  /*0610*/  BRA `(.L_x_2) ;  /* 0x0000000000047947 */ /* 0x000fec0003800000 */
.L_x_3:
[----:B------:R-:W-:-:S07]  /*0620*/  VIADD R20, R22, 0x1 ;  /* 0x0000000116147836 */ /* 0x000fce0000000000 */
.L_x_2:
[----:B------:R-:W-:Y:S05]  /*0630*/  BSYNC.RECONVERGENT B1 ;  /* 0x0000000000017941 */ /* 0x000fea0003800200 */
.L_x_1:
[----:B------:R-:W0:Y:S02]  /*0640*/  LDC.64 R8, c[0x0][0x3a0] ;  /* 0x0000e800ff087b82 */ /* 0x000e240000000a00 */
[----:B0-----:R-:W-:-:S06]  /*0650*/  IMAD.WIDE.U32 R20, R20, 0x4, R8 ;  /* 0x0000000414147825 */ /* 0x001fcc00078e0008 */
[----:B------:R-:W0:Y:S01]  /*0660*/  LDC.64 R8, c[0x0][0x380] ;  /* 0x0000e000ff087b82 */ /* 0x000e220000000a00 */
[----:B------:R-:W2:Y:S01]  /*0670*/  LDG.E R21, desc[UR4][R20.64] ;  /* 0x0000000414157981 */ /* 0x000ea2000c1e1900 */
[----:B------:R-:W-:Y:S01]  /*0680*/  IMAD R3, R3, 0x3200, R0 ;  /* 0x0000320003037824 */ /* 0x000fe200078e0200 */
[----:B------:R-:W-:-:S04]  /*0690*/  IADD3 R4, PT, PT, R4, 0x1, RZ ;  /* 0x0000000104047810 */ /* 0x000fc80007ffe0ff */
[----:B------:R-:W-:Y:S01]  /*06a0*/  ISETP.GE.AND P0, PT, R4, R2, PT ;  /* 0x000000020400720c */ /* 0x000fe20003f06270 */
[----:B0-----:R-:W-:-:S05]  /*06b0*/  IMAD.WIDE R8, R3, 0x4, R8 ;  /* 0x0000000403087825 */ /* 0x001fca00078e0208 */
[----:B--2---:R0:W-:Y:S07]  /*06c0*/  STG.E desc[UR4][R8.64], R21 ;  /* 0x0000001508007986 */ /* 0x0041ee000c101904 */
[----:B------:R-:W-:Y:S05]  /*06d0*/  @!P0 BRA `(.L_x_7) ;  /* 0xfffffff800c48947 */ /* 0x000fea000383ffff */
[----:B------:R-:W-:Y:S05]  /*06e0*/  BSYNC.RECONVERGENT B0 ;  /* 0x0000000000007941 */ /* 0x000fea0003800200 */
.L_x_0:
[C---:B------:R-:W-:Y:S01]  /*06f0*/  IMAD R6, R7.reuse, R6, RZ ;  /* 0x0000000607067224 */ /* 0x040fe200078e02ff */
[----:B------:R-:W-:-:S04]  /*0700*/  IADD3 R0, PT, PT, -R7, 0x9c40000, RZ ;  /* 0x09c4000007007810 */ /* 0x000fc80007ffe1ff */
[----:B------:R-:W-:-:S04]  /*0710*/  ISETP.GT.U32.AND P0, PT, R6, 0x9c3ffff, PT ;  /* 0x09c3ffff0600780c */ /* 0x000fc80003f04070 */
[----:B------:R-:W-:-:S13]  /*0720*/  ISETP.GE.U32.OR P0, PT, R5, R0, P0 ;  /* 0x000000000500720c */ /* 0x000fda0000706470 */
[----:B------:R-:W-:Y:S05]  /*0730*/  @P0 EXIT ;  /* 0x000000000000094d */ /* 0x000fea0003800000 */
[----:B------:R-:W-:Y:S01]  /*0740*/  IMAD.IADD R5, R5, 0x1, R6 ;  /* 0x0000000105057824 */ /* 0x000fe200078e0206 */
[----:B0-----:R-:W0:Y:S01]  /*0750*/  LDC.64 R8, c[0x0][0x398] ;  /* 0x0000e600ff087b82 */ /* 0x001e220000000a00 */
[----:B------:R-:W1:Y:S01]  /*0760*/  LDCU.64 UR6, c[0x0][0x388] ;  /* 0x00007100ff0677ac */ /* 0x000e620008000a00 */
[----:B------:R-:W-:Y:S01]  /*0770*/  BSSY.RECONVERGENT B0, `(.L_x_8) ;  /* 0x0000042000007945 */ /* 0x000fe20003800200 */
[----:B------:R-:W-:-:S05]  /*0780*/  IMAD.HI R0, R5, 0x51eb851f, RZ ;  /* 0x51eb851f05007827 */ /* 0x000fca00078e02ff */
[----:B------:R-:W-:Y:S01]  /*0790*/  SHF.R.U32.HI R3, RZ, 0x1f, R0 ;  /* 0x0000001fff037819 */ /* 0x000fe20000011600 */
[----:B------:R-:W0:Y:S03]  /*07a0*/  LDC.64 R10, c[0x0][0x390] ;  /* 0x0000e400ff0a7b82 */ /* 0x000e260000000a00 */
[----:B------:R-:W-:-:S04]  /*07b0*/  LEA.HI.SX32 R0, R0, R3, 0x14 ;  /* 0x0000000300007211 */ /* 0x000fc800078fa2ff */
[----:B------:R2:W0:Y:S01]  /*07c0*/  I2F.F64 R2, R0 ;  /* 0x0000000000027312 */ /* 0x0004220000201c00 */
[----:B------:R-:W-:-:S07]  /*07d0*/  IMAD R4, R0, -0x3200, R5 ;  /* 0xffffce0000047824 */ /* 0x000fce00078e0205 */
[----:B------:R-:W1:Y:S01]  /*07e0*/  I2F.F64 R6, R4 ;  /* 0x0000000400067312 */ /* 0x000e620000201c00 */
[----:B--2---:R-:W-:Y:S01]  /*07f0*/  MOV R0, RZ ;  /* 0x000000ff00007202 */ /* 0x004fe20000000f00 */
[-C--:B0-----:R-:W-:Y:S02]  /*0800*/  DFMA R2, R2, R8.reuse, R10 ;  /* 0x000000080202722b */ /* 0x081fe4000000000a */
[----:B-1----:R-:W-:-:S06]  /*0810*/  DFMA R6, R6, R8, UR6 ;  /* 0x0000000606067e2b */ /* 0x002fcc0008000008 */
[----:B------:R-:W-:Y:S02]  /*0820*/  DFMA R8, RZ, 2, R2 ;  /* 0x40000000ff08782b */ /* 0x000fe40000000002 */
[----:B------:R-:W-:-:S06]  /*0830*/  DADD R10, RZ, R6 ;  /* 0x00000000ff0a7229 */ /* 0x000fcc0000000006 */
[----:B------:R-:W-:Y:S02]  /*0840*/  DMUL R14, R8, R8 ;  /* 0x00000008080e7228 */ /* 0x000fe40000000000 */
[----:B------:R-:W-:-:S08]  /*0850*/  DMUL R12, R10, R10 ;  /* 0x0000000a0a0c7228 */ /* 0x000fd00000000000 */
[----:B------:R-:W-:-:S08]  /*0860*/  DADD R16, R12, R14 ;  /* 0x000000000c107229 */ /* 0x000fd0000000000e */
[----:B------:R-:W-:-:S14]  /*0870*/  DSETP.GT.AND P0, PT, R16, 4, PT ;  /* 0x401000001000742a */ /* 0x000fdc0003f04000 */
[----:B------:R-:W-:Y:S05]  /*0880*/  @P0 BRA `(.L_x_9) ;  /* 0x0000000000c00947 */ /* 0x000fea0003800000 */
[----:B------:R-:W-:-:S07]  /*0890*/  IMAD.MOV.U32 R0, RZ, RZ, RZ ;  /* 0x000000ffff007224 */ /* 0x000fce00078e00ff */
.L_x_13:
        /* <DEDUP_REMOVED lines=31> */
[----:B------:R-:W-:Y:S01]  /*0a90*/  DADD R10, R10, -R14 ;  /* 0x000000000a0a7229 */ /* 0x000fe2000000080e */
[----:B------:R-:W-:Y:S01]  /*0aa0*/  MOV R0, R4 ;  /* 0x0000000400007202 */ /* 0x000fe20000000f00 */
        /* <DEDUP_REMOVED lines=8> */
[----:B------:R-:W-:Y:S05]  /*0b30*/  BRA `(.L_x_9) ;  /* 0x0000000000147947 */ /* 0x000fea0003800000 */
.L_x_12:
[----:B------:R-:W-:Y:S01]  /*0b40*/  VIADD R0, R0, 0x3 ;  /* 0x0000000300007836 */ /* 0x000fe20000000000 */
[----:B------:R-:W-:Y:S06]  /*0b50*/  BRA `(.L_x_9) ;  /* 0x00000000000c7947 */ /* 0x000fec0003800000 */
.L_x_11:
[----:B------:R-:W-:Y:S01]  /*0b60*/  IADD3 R0, PT, PT, R0, 0x2, RZ ;  /* 0x0000000200007810 */ /* 0x000fe20007ffe0ff */
[----:B------:R-:W-:Y:S06]  /*0b70*/  BRA `(.L_x_9) ;  /* 0x0000000000047947 */ /* 0x000fec0003800000 */
.L_x_10:
[----:B------:R-:W-:-:S07]  /*0b80*/  IADD3 R0, PT, PT, R0, 0x1, RZ ;  /* 0x0000000100007810 */ /* 0x000fce0007ffe0ff */
.L_x_9:
[----:B------:R-:W-:Y:S05]  /*0b90*/  BSYNC.RECONVERGENT B0 ;  /* 0x0000000000007941 */ /* 0x000fea0003800200 */
.L_x_8:
[----:B------:R-:W0:Y:S08]  /*0ba0*/  LDC.64 R2, c[0x0][0x3a0] ;  /* 0x0000e800ff027b82 */ /* 0x000e300000000a00 */
[----:B------:R-:W1:Y:S01]  /*0bb0*/  LDC.64 R6, c[0x0][0x380] ;  /* 0x0000e000ff067b82 */ /* 0x000e620000000a00 */
[----:B0-----:R-:W-:-:S06]  /*0bc0*/  IMAD.WIDE.U32 R2, R0, 0x4, R2 ;  /* 0x0000000400027825 */ /* 0x001fcc00078e0002 */
[----:B------:R-:W2:Y:S01]  /*0bd0*/  LDG.E R3, desc[UR4][R2.64] ;  /* 0x0000000402037981 */ /* 0x000ea2000c1e1900 */
[----:B-1----:R-:W-:-:S05]  /*0be0*/  IMAD.WIDE R4, R5, 0x4, R6 ;  /* 0x0000000405047825 */ /* 0x002fca00078e0206 */
[----:B--2---:R-:W-:Y:S01]  /*0bf0*/  STG.E desc[UR4][R4.64], R3 ;  /* 0x0000000304007986 */ /* 0x004fe2000c101904 */
[----:B------:R-:W-:Y:S05]  /*0c00*/  EXIT ;  /* 0x000000000000794d */ /* 0x000fea0003800000 */
.L_x_14:
[----:B------:R-:W-:-:S00]  /*0c10*/  BRA `(.L_x_14) ;  /* 0xfffffffc00fc7947 */ /* 0x000fc0000383ffff */
[----:B------:R-:W-:-:S00]  /*0c20*/  NOP ;  /* 0x0000000000007918 */ /* 0x000fc00000000000 */
        /* <DEDUP_REMOVED lines=13> */
.L_x_15:


//--------------------- .nv.shared.reserved.0     --------------------------
	.section	.nv.shared.reserved.0,"aw",@nobits
	.weak		__nv_reservedSMEM_offset_0_alias
	.size		__nv_reservedSMEM_offset_0_alias, 0, 64
	.other		__nv_reservedSMEM_offset_0_alias,@"STO_CUDA_RESERVED_SHARED STV_DEFAULT"
__nv_reservedSMEM_offset_0_alias:
	.zero		0
	.zero		64


//--------------------- .nv.constant0._Z17mandelbrot_kernelPjdddS_ --------------------------
	.section	.nv.constant0._Z17mandelbrot_kernelPjdddS_,"a",@progbits
	.sectionflags	@""
	.align	4
.nv.constant0._Z17mandelbrot_kernelPjdddS_:
	.zero		936


//--------------------- SYMBOLS --------------------------

	.type		.nv.reservedSmem.offset0,@object
	.size		.nv.reservedSmem.offset0,0x4
